//
// Generated by NVIDIA NVVM Compiler
//
// Compiler Build ID: CL-36424714
// Cuda compilation tools, release 13.0, V13.0.88
// Based on NVVM 20.0.0
//

.version 9.0
.target sm_100
.address_size 64

	// .globl	_Z8init_matPfii
.const .align 4 .b8 Gx[36] = {255, 255, 255, 255, 0, 0, 0, 0, 1, 0, 0, 0, 254, 255, 255, 255, 0, 0, 0, 0, 2, 0, 0, 0, 255, 255, 255, 255, 0, 0, 0, 0, 1};
.const .align 4 .b8 Gy[36] = {255, 255, 255, 255, 254, 255, 255, 255, 255, 255, 255, 255, 0, 0, 0, 0, 0, 0, 0, 0, 0, 0, 0, 0, 1, 0, 0, 0, 2, 0, 0, 0, 1};

.visible .entry _Z8init_matPfii(
	.param .u64 .ptr .align 1 _Z8init_matPfii_param_0,
	.param .u32 _Z8init_matPfii_param_1,
	.param .u32 _Z8init_matPfii_param_2
)
{
	.reg .pred 	%p<5>;
	.reg .b32 	%r<22>;
	.reg .b32 	%f<2>;
	.reg .b64 	%rd<5>;

	ld.param.u64 	%rd1, [_Z8init_matPfii_param_0];
	ld.param.u32 	%r3, [_Z8init_matPfii_param_1];
	ld.param.u32 	%r4, [_Z8init_matPfii_param_2];
	mov.u32 	%r6, %ctaid.x;
	mov.u32 	%r7, %ntid.x;
	mov.u32 	%r8, %tid.x;
	mad.lo.s32 	%r1, %r6, %r7, %r8;
	mov.u32 	%r9, %ctaid.y;
	mov.u32 	%r10, %ntid.y;
	mov.u32 	%r11, %tid.y;
	mad.lo.s32 	%r12, %r9, %r10, %r11;
	setp.ge.s32 	%p1, %r1, %r3;
	setp.ge.s32 	%p2, %r12, %r4;
	or.pred  	%p3, %p1, %p2;
	@%p3 bra 	$L__BB0_2;
	cvta.to.global.u64 	%rd2, %rd1;
	shr.s32 	%r13, %r1, 31;
	shr.u32 	%r14, %r13, 27;
	add.s32 	%r15, %r1, %r14;
	shr.u32 	%r16, %r15, 5;
	shr.u32 	%r17, %r12, 5;
	add.s32 	%r18, %r16, %r17;
	and.b32  	%r19, %r18, 1;
	setp.eq.b32 	%p4, %r19, 1;
	selp.b32 	%r20, 50, 200, %p4;
	cvt.rn.f32.u32 	%f1, %r20;
	mad.lo.s32 	%r21, %r3, %r12, %r1;
	mul.wide.s32 	%rd3, %r21, 4;
	add.s64 	%rd4, %rd2, %rd3;
	st.global.f32 	[%rd4], %f1;
$L__BB0_2:
	ret;

}
	// .globl	_Z14sobel_edge_detPKfPfii
.visible .entry _Z14sobel_edge_detPKfPfii(
	.param .u64 .ptr .align 1 _Z14sobel_edge_detPKfPfii_param_0,
	.param .u64 .ptr .align 1 _Z14sobel_edge_detPKfPfii_param_1,
	.param .u32 _Z14sobel_edge_detPKfPfii_param_2,
	.param .u32 _Z14sobel_edge_detPKfPfii_param_3
)
{
	.reg .pred 	%p<8>;
	.reg .b32 	%r<40>;
	.reg .b32 	%f<49>;
	.reg .b64 	%rd<12>;

	ld.param.u64 	%rd1, [_Z14sobel_edge_detPKfPfii_param_0];
	ld.param.u64 	%rd2, [_Z14sobel_edge_detPKfPfii_param_1];
	ld.param.u32 	%r4, [_Z14sobel_edge_detPKfPfii_param_2];
	ld.param.u32 	%r5, [_Z14sobel_edge_detPKfPfii_param_3];
	mov.u32 	%r7, %ctaid.x;
	mov.u32 	%r8, %ntid.x;
	mov.u32 	%r9, %tid.x;
	mad.lo.s32 	%r10, %r7, %r8, %r9;
	mov.u32 	%r11, %ctaid.y;
	mov.u32 	%r12, %ntid.y;
	mov.u32 	%r13, %tid.y;
	mad.lo.s32 	%r14, %r11, %r12, %r13;
	setp.lt.s32 	%p1, %r10, 1;
	add.s32 	%r15, %r4, -1;
	setp.ge.s32 	%p2, %r10, %r15;
	or.pred  	%p3, %p1, %p2;
	setp.eq.s32 	%p4, %r14, 0;
	or.pred  	%p5, %p4, %p3;
	add.s32 	%r16, %r5, -1;
	setp.ge.s32 	%p6, %r14, %r16;
	or.pred  	%p7, %p5, %p6;
	@%p7 bra 	$L__BB1_2;
	mul.lo.s32 	%r17, %r4, %r14;
	cvta.to.global.u64 	%rd3, %rd2;
	cvta.to.global.u64 	%rd4, %rd1;
	sub.s32 	%r18, %r17, %r4;
	add.s32 	%r19, %r18, %r10;
	add.s32 	%r20, %r19, -1;
	mul.wide.s32 	%rd5, %r20, 4;
	add.s64 	%rd6, %rd4, %rd5;
	ld.global.f32 	%f1, [%rd6];
	ld.const.u32 	%r21, [Gx];
	cvt.rn.f32.s32 	%f2, %r21;
	fma.rn.f32 	%f3, %f1, %f2, 0f00000000;
	ld.const.u32 	%r22, [Gy];
	cvt.rn.f32.s32 	%f4, %r22;
	fma.rn.f32 	%f5, %f1, %f4, 0f00000000;
	ld.global.f32 	%f6, [%rd6+4];
	ld.const.u32 	%r23, [Gx+4];
	cvt.rn.f32.s32 	%f7, %r23;
	fma.rn.f32 	%f8, %f6, %f7, %f3;
	ld.const.u32 	%r24, [Gy+4];
	cvt.rn.f32.s32 	%f9, %r24;
	fma.rn.f32 	%f10, %f6, %f9, %f5;
	ld.global.f32 	%f11, [%rd6+8];
	ld.const.u32 	%r25, [Gx+8];
	cvt.rn.f32.s32 	%f12, %r25;
	fma.rn.f32 	%f13, %f11, %f12, %f8;
	ld.const.u32 	%r26, [Gy+8];
	cvt.rn.f32.s32 	%f14, %r26;
	fma.rn.f32 	%f15, %f11, %f14, %f10;
	mul.wide.s32 	%rd7, %r4, 4;
	add.s64 	%rd8, %rd6, %rd7;
	ld.global.f32 	%f16, [%rd8];
	ld.const.u32 	%r27, [Gx+12];
	cvt.rn.f32.s32 	%f17, %r27;
	fma.rn.f32 	%f18, %f16, %f17, %f13;
	ld.const.u32 	%r28, [Gy+12];
	cvt.rn.f32.s32 	%f19, %r28;
	fma.rn.f32 	%f20, %f16, %f19, %f15;
	ld.global.f32 	%f21, [%rd8+4];
	ld.const.u32 	%r29, [Gx+16];
	cvt.rn.f32.s32 	%f22, %r29;
	fma.rn.f32 	%f23, %f21, %f22, %f18;
	ld.const.u32 	%r30, [Gy+16];
	cvt.rn.f32.s32 	%f24, %r30;
	fma.rn.f32 	%f25, %f21, %f24, %f20;
	ld.global.f32 	%f26, [%rd8+8];
	ld.const.u32 	%r31, [Gx+20];
	cvt.rn.f32.s32 	%f27, %r31;
	fma.rn.f32 	%f28, %f26, %f27, %f23;
	ld.const.u32 	%r32, [Gy+20];
	cvt.rn.f32.s32 	%f29, %r32;
	fma.rn.f32 	%f30, %f26, %f29, %f25;
	add.s64 	%rd9, %rd8, %rd7;
	ld.global.f32 	%f31, [%rd9];
	ld.const.u32 	%r33, [Gx+24];
	cvt.rn.f32.s32 	%f32, %r33;
	fma.rn.f32 	%f33, %f31, %f32, %f28;
	ld.const.u32 	%r34, [Gy+24];
	cvt.rn.f32.s32 	%f34, %r34;
	fma.rn.f32 	%f35, %f31, %f34, %f30;
	ld.global.f32 	%f36, [%rd9+4];
	ld.const.u32 	%r35, [Gx+28];
	cvt.rn.f32.s32 	%f37, %r35;
	fma.rn.f32 	%f38, %f36, %f37, %f33;
	ld.const.u32 	%r36, [Gy+28];
	cvt.rn.f32.s32 	%f39, %r36;
	fma.rn.f32 	%f40, %f36, %f39, %f35;
	ld.global.f32 	%f41, [%rd9+8];
	ld.const.u32 	%r37, [Gx+32];
	cvt.rn.f32.s32 	%f42, %r37;
	fma.rn.f32 	%f43, %f41, %f42, %f38;
	ld.const.u32 	%r38, [Gy+32];
	cvt.rn.f32.s32 	%f44, %r38;
	fma.rn.f32 	%f45, %f41, %f44, %f40;
	mul.f32 	%f46, %f45, %f45;
	fma.rn.f32 	%f47, %f43, %f43, %f46;
	sqrt.rn.f32 	%f48, %f47;
	add.s32 	%r39, %r17, %r10;
	mul.wide.u32 	%rd10, %r39, 4;
	add.s64 	%rd11, %rd3, %rd10;
	st.global.f32 	[%rd11], %f48;
$L__BB1_2:
	ret;

}


// ===== COMPILED SASS (sm_100) =====

	.target	sm_100

	.elftype	@"ET_EXEC"


//--------------------- .note.nv.tkinfo           --------------------------
	.section	.note.nv.tkinfo,"",@"SHT_NOTE"
	.sectionflags	@"SHF_NOTE_NV_TKINFO"
	.tkinfo
        /*0018*/ 	.word	0x00000002
        /*0030*/ 	.string	""
        /*0030*/ 	.string	"ptxas"
        /*0030*/ 	.string	"Cuda compilation tools, release 13.0, V13.0.88"
        /*0030*/ 	.string	"Build cuda_13.0.r13.0/compiler.36424714_0"
        /*0030*/ 	.string	"-arch sm_100 -m 64 "



//--------------------- .note.nv.cuinfo           --------------------------
	.section	.note.nv.cuinfo,"",@"SHT_NOTE"
	.sectionflags	@"SHF_NOTE_NV_CUINFO"
        /*0018*/ 	.short	0x0002
        /*001a*/ 	.short	0x0064
        /*001c*/ 	.short	0x0082
	.zero		2


//--------------------- .nv.info                  --------------------------
	.section	.nv.info,"",@"SHT_CUDA_INFO"
	.align	4


	//----- nvinfo : EIATTR_REGCOUNT
	.align		4
        /*0000*/ 	.byte	0x04, 0x2f
        /*0002*/ 	.short	(.L_3 - .L_2)
	.align		4
.L_2:
        /*0004*/ 	.word	index@(_Z8init_matPfii)
        /*0008*/ 	.word	0x0000000a


	//----- nvinfo : EIATTR_FRAME_SIZE
	.align		4
.L_3:
        /*000c*/ 	.byte	0x04, 0x11
        /*000e*/ 	.short	(.L_5 - .L_4)
	.align		4
.L_4:
        /*0010*/ 	.word	index@(_Z8init_matPfii)
        /*0014*/ 	.word	0x00000000


	//----- nvinfo : EIATTR_REGCOUNT
	.align		4
.L_5:
        /*0018*/ 	.byte	0x04, 0x2f
        /*001a*/ 	.short	(.L_7 - .L_6)
	.align		4
.L_6:
        /*001c*/ 	.word	index@(_Z14sobel_edge_detPKfPfii)
        /*0020*/ 	.word	0x00000017


	//----- nvinfo : EIATTR_FRAME_SIZE
	.align		4
.L_7:
        /*0024*/ 	.byte	0x04, 0x11
        /*0026*/ 	.short	(.L_9 - .L_8)
	.align		4
.L_8:
        /*0028*/ 	.word	index@($__internal_0_$__cuda_sm20_sqrt_rn_f32_slowpath)
        /*002c*/ 	.word	0x00000000


	//----- nvinfo : EIATTR_FRAME_SIZE
	.align		4
.L_9:
        /*0030*/ 	.byte	0x04, 0x11
        /*0032*/ 	.short	(.L_11 - .L_10)
	.align		4
.L_10:
        /*0034*/ 	.word	index@(_Z14sobel_edge_detPKfPfii)
        /*0038*/ 	.word	0x00000000


	//----- nvinfo : EIATTR_MIN_STACK_SIZE
	.align		4
.L_11:
        /*003c*/ 	.byte	0x04, 0x12
        /*003e*/ 	.short	(.L_13 - .L_12)
	.align		4
.L_12:
        /*0040*/ 	.word	index@(_Z14sobel_edge_detPKfPfii)
        /*0044*/ 	.word	0x00000000


	//----- nvinfo : EIATTR_MIN_STACK_SIZE
	.align		4
.L_13:
        /*0048*/ 	.byte	0x04, 0x12
        /*004a*/ 	.short	(.L_15 - .L_14)
	.align		4
.L_14:
        /*004c*/ 	.word	index@(_Z8init_matPfii)
        /*0050*/ 	.word	0x00000000
.L_15:


//--------------------- .nv.compat                --------------------------
	.section	.nv.compat,"",@"SHT_CUDA_COMPAT_INFO"
	.align	4
        /*0000*/ 	.byte	0x02, 0x09, 0x00, 0x00, 0x02, 0x02, 0x01, 0x00, 0x02, 0x05, 0x05, 0x00, 0x03, 0x07, 0x01, 0x01
        /*0010*/ 	.byte	0x02, 0x03, 0x00, 0x00, 0x02, 0x06, 0x01, 0x00, 0x04, 0x0b, 0x08, 0x00, 0x01, 0x00, 0x00, 0x00
        /*0020*/ 	.byte	0x00, 0x00, 0x00, 0x00


//--------------------- .nv.info._Z14sobel_edge_detPKfPfii --------------------------
	.section	.nv.info._Z14sobel_edge_detPKfPfii,"",@"SHT_CUDA_INFO"
	.sectionflags	@""
	.align	4


	//----- nvinfo : EIATTR_CUDA_API_VERSION
	.align		4
        /*0000*/ 	.byte	0x04, 0x37
        /*0002*/ 	.short	(.L_17 - .L_16)
.L_16:
        /*0004*/ 	.word	0x00000082


	//----- nvinfo : EIATTR_KPARAM_INFO
	.align		4
.L_17:
        /*0008*/ 	.byte	0x04, 0x17
        /*000a*/ 	.short	(.L_19 - .L_18)
.L_18:
        /*000c*/ 	.word	0x00000000
        /*0010*/ 	.short	0x0003
        /*0012*/ 	.short	0x0014
        /*0014*/ 	.byte	0x00, 0xf0, 0x11, 0x00


	//----- nvinfo : EIATTR_KPARAM_INFO
	.align		4
.L_19:
        /*0018*/ 	.byte	0x04, 0x17
        /*001a*/ 	.short	(.L_21 - .L_20)
.L_20:
        /*001c*/ 	.word	0x00000000
        /*0020*/ 	.short	0x0002
        /*0022*/ 	.short	0x0010
        /*0024*/ 	.byte	0x00, 0xf0, 0x11, 0x00


	//----- nvinfo : EIATTR_KPARAM_INFO
	.align		4
.L_21:
        /*0028*/ 	.byte	0x04, 0x17
        /*002a*/ 	.short	(.L_23 - .L_22)
.L_22:
        /*002c*/ 	.word	0x00000000
        /*0030*/ 	.short	0x0001
        /*0032*/ 	.short	0x0008
        /*0034*/ 	.byte	0x00, 0xf5, 0x21, 0x00


	//----- nvinfo : EIATTR_KPARAM_INFO
	.align		4
.L_23:
        /*0038*/ 	.byte	0x04, 0x17
        /*003a*/ 	.short	(.L_25 - .L_24)
.L_24:
        /*003c*/ 	.word	0x00000000
        /*0040*/ 	.short	0x0000
        /*0042*/ 	.short	0x0000
        /*0044*/ 	.byte	0x00, 0xf5, 0x21, 0x00


	//----- nvinfo : EIATTR_SPARSE_MMA_MASK
	.align		4
.L_25:
        /*0048*/ 	.byte	0x03, 0x50
        /*004a*/ 	.short	0x0000


	//----- nvinfo : EIATTR_MAXREG_COUNT
	.align		4
        /*004c*/ 	.byte	0x03, 0x1b
        /*004e*/ 	.short	0x00ff


	//----- nvinfo : EIATTR_MERCURY_ISA_VERSION
	.align		4
        /*0050*/ 	.byte	0x03, 0x5f
        /*0052*/ 	.short	0x0101


	//----- nvinfo : EIATTR_VRC_CTA_INIT_COUNT
	.align		4
        /*0054*/ 	.byte	0x02, 0x4a
	.zero		1
	.zero		1


	//----- nvinfo : EIATTR_EXIT_INSTR_OFFSETS
	.align		4
        /*0058*/ 	.byte	0x04, 0x1c
        /*005a*/ 	.short	(.L_27 - .L_26)


	//   ....[0]....
.L_26:
        /*005c*/ 	.word	0x00000100


	//   ....[1]....
        /*0060*/ 	.word	0x000005f0


	//----- nvinfo : EIATTR_CRS_STACK_SIZE
	.align		4
.L_27:
        /*0064*/ 	.byte	0x04, 0x1e
        /*0066*/ 	.short	(.L_29 - .L_28)
.L_28:
        /*0068*/ 	.word	0x00000000


	//----- nvinfo : EIATTR_CBANK_PARAM_SIZE
	.align		4
.L_29:
        /*006c*/ 	.byte	0x03, 0x19
        /*006e*/ 	.short	0x0018


	//----- nvinfo : EIATTR_PARAM_CBANK
	.align		4
        /*0070*/ 	.byte	0x04, 0x0a
        /*0072*/ 	.short	(.L_31 - .L_30)
	.align		4
.L_30:
        /*0074*/ 	.word	index@(.nv.constant0._Z14sobel_edge_detPKfPfii)
        /*0078*/ 	.short	0x0380
        /*007a*/ 	.short	0x0018


	//----- nvinfo : EIATTR_SW_WAR
	.align		4
.L_31:
        /*007c*/ 	.byte	0x04, 0x36
        /*007e*/ 	.short	(.L_33 - .L_32)
.L_32:
        /*0080*/ 	.word	0x00000008
.L_33:


//--------------------- .nv.info._Z8init_matPfii  --------------------------
	.section	.nv.info._Z8init_matPfii,"",@"SHT_CUDA_INFO"
	.sectionflags	@""
	.align	4


	//----- nvinfo : EIATTR_CUDA_API_VERSION
	.align		4
        /*0000*/ 	.byte	0x04, 0x37
        /*0002*/ 	.short	(.L_35 - .L_34)
.L_34:
        /*0004*/ 	.word	0x00000082


	//----- nvinfo : EIATTR_KPARAM_INFO
	.align		4
.L_35:
        /*0008*/ 	.byte	0x04, 0x17
        /*000a*/ 	.short	(.L_37 - .L_36)
.L_36:
        /*000c*/ 	.word	0x00000000
        /*0010*/ 	.short	0x0002
        /*0012*/ 	.short	0x000c
        /*0014*/ 	.byte	0x00, 0xf0, 0x11, 0x00


	//----- nvinfo : EIATTR_KPARAM_INFO
	.align		4
.L_37:
        /*0018*/ 	.byte	0x04, 0x17
        /*001a*/ 	.short	(.L_39 - .L_38)
.L_38:
        /*001c*/ 	.word	0x00000000
        /*0020*/ 	.short	0x0001
        /*0022*/ 	.short	0x0008
        /*0024*/ 	.byte	0x00, 0xf0, 0x11, 0x00


	//----- nvinfo : EIATTR_KPARAM_INFO
	.align		4
.L_39:
        /*0028*/ 	.byte	0x04, 0x17
        /*002a*/ 	.short	(.L_41 - .L_40)
.L_40:
        /*002c*/ 	.word	0x00000000
        /*0030*/ 	.short	0x0000
        /*0032*/ 	.short	0x0000
        /*0034*/ 	.byte	0x00, 0xf5, 0x21, 0x00


	//----- nvinfo : EIATTR_SPARSE_MMA_MASK
	.align		4
.L_41:
        /*0038*/ 	.byte	0x03, 0x50
        /*003a*/ 	.short	0x0000


	//----- nvinfo : EIATTR_MAXREG_COUNT
	.align		4
        /*003c*/ 	.byte	0x03, 0x1b
        /*003e*/ 	.short	0x00ff


	//----- nvinfo : EIATTR_MERCURY_ISA_VERSION
	.align		4
        /*0040*/ 	.byte	0x03, 0x5f
        /*0042*/ 	.short	0x0101


	//----- nvinfo : EIATTR_VRC_CTA_INIT_COUNT
	.align		4
        /*0044*/ 	.byte	0x02, 0x4a
	.zero		1
	.zero		1


	//----- nvinfo : EIATTR_EXIT_INSTR_OFFSETS
	.align		4
        /*0048*/ 	.byte	0x04, 0x1c
        /*004a*/ 	.short	(.L_43 - .L_42)


	//   ....[0]....
.L_42:
        /*004c*/ 	.word	0x000000c0


	//   ....[1]....
        /*0050*/ 	.word	0x000001b0


	//----- nvinfo : EIATTR_CBANK_PARAM_SIZE
	.align		4
.L_43:
        /*0054*/ 	.byte	0x03, 0x19
        /*0056*/ 	.short	0x0010


	//----- nvinfo : EIATTR_PARAM_CBANK
	.align		4
        /*0058*/ 	.byte	0x04, 0x0a
        /*005a*/ 	.short	(.L_45 - .L_44)
	.align		4
.L_44:
        /*005c*/ 	.word	index@(.nv.constant0._Z8init_matPfii)
        /*0060*/ 	.short	0x0380
        /*0062*/ 	.short	0x0010


	//----- nvinfo : EIATTR_SW_WAR
	.align		4
.L_45:
        /*0064*/ 	.byte	0x04, 0x36
        /*0066*/ 	.short	(.L_47 - .L_46)
.L_46:
        /*0068*/ 	.word	0x00000008
.L_47:


//--------------------- .nv.callgraph             --------------------------
	.section	.nv.callgraph,"",@"SHT_CUDA_CALLGRAPH"
	.align	4
	.sectionentsize	8
	.align		4
        /*0000*/ 	.word	0x00000000
	.align		4
        /*0004*/ 	.word	0xffffffff
	.align		4
        /*0008*/ 	.word	0x00000000
	.align		4
        /*000c*/ 	.word	0xfffffffe
	.align		4
        /*0010*/ 	.word	0x00000000
	.align		4
        /*0014*/ 	.word	0xfffffffd
	.align		4
        /*0018*/ 	.word	0x00000000
	.align		4
        /*001c*/ 	.word	0xfffffffc


//--------------------- .nv.constant3             --------------------------
	.section	.nv.constant3,"a",@progbits
	.align	4
.nv.constant3:
	.type		Gx,@object
	.size		Gx,(Gy - Gx)
Gx:
        /*0000*/ 	.byte	0xff, 0xff, 0xff, 0xff, 0x00, 0x00, 0x00, 0x00, 0x01, 0x00, 0x00, 0x00, 0xfe, 0xff, 0xff, 0xff
        /*0010*/ 	.byte	0x00, 0x00, 0x00, 0x00, 0x02, 0x00, 0x00, 0x00, 0xff, 0xff, 0xff, 0xff, 0x00, 0x00, 0x00, 0x00
        /*0020*/ 	.byte	0x01, 0x00, 0x00, 0x00
	.type		Gy,@object
	.size		Gy,(.L_1 - Gy)
Gy:
        /*0024*/ 	.byte	0xff, 0xff, 0xff, 0xff, 0xfe, 0xff, 0xff, 0xff, 0xff, 0xff, 0xff, 0xff, 0x00, 0x00, 0x00, 0x00
        /*0034*/ 	.byte	0x00, 0x00, 0x00, 0x00, 0x00, 0x00, 0x00, 0x00, 0x01, 0x00, 0x00, 0x00, 0x02, 0x00, 0x00, 0x00
        /*0044*/ 	.byte	0x01, 0x00, 0x00, 0x00
.L_1:


//--------------------- .text._Z14sobel_edge_detPKfPfii --------------------------
	.section	.text._Z14sobel_edge_detPKfPfii,"ax",@progbits
	.align	128
        .global         _Z14sobel_edge_detPKfPfii
        .type           _Z14sobel_edge_detPKfPfii,@function
        .size           _Z14sobel_edge_detPKfPfii,(.L_x_6 - _Z14sobel_edge_detPKfPfii)
        .other          _Z14sobel_edge_detPKfPfii,@"STO_CUDA_ENTRY STV_DEFAULT"
_Z14sobel_edge_detPKfPfii:
.text._Z14sobel_edge_detPKfPfii:
[----:B------:R-:W-:Y:S01]  /*0000*/  LDC R1, c[0x0][0x37c] ;  /* 0x0000df00ff017b82 */ /* 0x000fe20000000800 */
[----:B------:R-:W0:Y:S07]  /*0010*/  S2R R3, SR_TID.X ;  /* 0x0000000000037919 */ /* 0x000e2e0000002100 */
[----:B------:R-:W0:Y:S01]  /*0020*/  S2UR UR4, SR_CTAID.X ;  /* 0x00000000000479c3 */ /* 0x000e220000002500 */
[----:B------:R-:W1:Y:S07]  /*0030*/  S2R R0, SR_TID.Y ;  /* 0x0000000000007919 */ /* 0x000e6e0000002200 */
[----:B------:R-:W0:Y:S08]  /*0040*/  LDC R2, c[0x0][0x360] ;  /* 0x0000d800ff027b82 */ /* 0x000e300000000800 */
[----:B------:R-:W2:Y:S08]  /*0050*/  LDC.64 R6, c[0x0][0x390] ;  /* 0x0000e400ff067b82 */ /* 0x000eb00000000a00 */
[----:B------:R-:W1:Y:S08]  /*0060*/  S2UR UR5, SR_CTAID.Y ;  /* 0x00000000000579c3 */ /* 0x000e700000002600 */
[----:B------:R-:W1:Y:S01]  /*0070*/  LDC R5, c[0x0][0x364] ;  /* 0x0000d900ff057b82 */ /* 0x000e620000000800 */
[----:B0-----:R-:W-:Y:S01]  /*0080*/  IMAD R2, R2, UR4, R3 ;  /* 0x0000000402027c24 */ /* 0x001fe2000f8e0203 */
[----:B--2---:R-:W-:-:S04]  /*0090*/  IADD3 R3, PT, PT, R6, -0x1, RZ ;  /* 0xffffffff06037810 */ /* 0x004fc80007ffe0ff */
[----:B------:R-:W-:-:S04]  /*00a0*/  ISETP.GE.AND P0, PT, R2, R3, PT ;  /* 0x000000030200720c */ /* 0x000fc80003f06270 */
[----:B------:R-:W-:Y:S01]  /*00b0*/  ISETP.LT.OR P0, PT, R2, 0x1, P0 ;  /* 0x000000010200780c */ /* 0x000fe20000701670 */
[----:B-1----:R-:W-:Y:S01]  /*00c0*/  IMAD R5, R5, UR5, R0 ;  /* 0x0000000505057c24 */ /* 0x002fe2000f8e0200 */
[----:B------:R-:W-:-:S04]  /*00d0*/  IADD3 R0, PT, PT, R7, -0x1, RZ ;  /* 0xffffffff07007810 */ /* 0x000fc80007ffe0ff */
[----:B------:R-:W-:-:S04]  /*00e0*/  ISETP.EQ.OR P0, PT, R5, RZ, P0 ;  /* 0x000000ff0500720c */ /* 0x000fc80000702670 */
[----:B------:R-:W-:-:S13]  /*00f0*/  ISETP.GE.OR P0, PT, R5, R0, P0 ;  /* 0x000000000500720c */ /* 0x000fda0000706670 */
[----:B------:R-:W-:Y:S05]  /*0100*/  @P0 EXIT ;  /* 0x000000000000094d */ /* 0x000fea0003800000 */
[----:B------:R-:W0:Y:S01]  /*0110*/  LDC.64 R12, c[0x0][0x380] ;  /* 0x0000e000ff0c7b82 */ /* 0x000e220000000a00 */
[----:B------:R-:W1:Y:S01]  /*0120*/  LDCU.64 UR4, c[0x0][0x358] ;  /* 0x00006b00ff0477ac */ /* 0x000e620008000a00 */
[----:B------:R-:W-:Y:S01]  /*0130*/  IMAD R3, R5, R6, -R6 ;  /* 0x0000000605037224 */ /* 0x000fe200078e0a06 */
[----:B------:R-:W2:Y:S04]  /*0140*/  LDCU.128 UR20, c[0x3][0x20] ;  /* 0x00c00400ff1477ac */ /* 0x000ea80008000c00 */
[----:B------:R-:W-:Y:S01]  /*0150*/  IADD3 R3, PT, PT, R3, -0x1, R2 ;  /* 0xffffffff03037810 */ /* 0x000fe20007ffe002 */
[----:B------:R-:W3:Y:S01]  /*0160*/  LDCU.128 UR8, c[0x3][URZ] ;  /* 0x00c00000ff0877ac */ /* 0x000ee20008000c00 */
[----:B------:R-:W4:Y:S01]  /*0170*/  LDCU.128 UR12, c[0x3][0x30] ;  /* 0x00c00600ff0c77ac */ /* 0x000f220008000c00 */
[----:B------:R-:W5:Y:S01]  /*0180*/  LDCU.128 UR16, c[0x3][0x10] ;  /* 0x00c00200ff1077ac */ /* 0x000f620008000c00 */
[----:B------:R-:W5:Y:S01]  /*0190*/  LDCU.64 UR6, c[0x3][0x40] ;  /* 0x00c00800ff0677ac */ /* 0x000f620008000a00 */
[----:B0-----:R-:W-:-:S05]  /*01a0*/  IMAD.WIDE R12, R3, 0x4, R12 ;  /* 0x00000004030c7825 */ /* 0x001fca00078e020c */
[----:B-1----:R-:W5:Y:S04]  /*01b0*/  LDG.E R0, desc[UR4][R12.64] ;  /* 0x000000040c007981 */ /* 0x002f68000c1e1900 */
[----:B------:R-:W5:Y:S01]  /*01c0*/  LDG.E R18, desc[UR4][R12.64+0x4] ;  /* 0x000004040c127981 */ /* 0x000f62000c1e1900 */
[----:B------:R-:W-:-:S03]  /*01d0*/  IMAD.WIDE R14, R6, 0x4, R12 ;  /* 0x00000004060e7825 */ /* 0x000fc600078e020c */
[----:B------:R0:W5:Y:S04]  /*01e0*/  LDG.E R20, desc[UR4][R12.64+0x8] ;  /* 0x000008040c147981 */ /* 0x000168000c1e1900 */
[----:B------:R-:W5:Y:S01]  /*01f0*/  LDG.E R7, desc[UR4][R14.64] ;  /* 0x000000040e077981 */ /* 0x000f62000c1e1900 */
[----:B------:R-:W-:-:S03]  /*0200*/  IMAD.WIDE R16, R6, 0x4, R14 ;  /* 0x0000000406107825 */ /* 0x000fc600078e020e */
[----:B------:R-:W5:Y:S04]  /*0210*/  LDG.E R4, desc[UR4][R14.64+0x4] ;  /* 0x000004040e047981 */ /* 0x000f68000c1e1900 */
[----:B------:R4:W5:Y:S04]  /*0220*/  LDG.E R9, desc[UR4][R14.64+0x8] ;  /* 0x000008040e097981 */ /* 0x000968000c1e1900 */
[----:B------:R-:W5:Y:S04]  /*0230*/  LDG.E R8, desc[UR4][R16.64] ;  /* 0x0000000410087981 */ /* 0x000f68000c1e1900 */
[----:B------:R-:W5:Y:S04]  /*0240*/  LDG.E R6, desc[UR4][R16.64+0x4] ;  /* 0x0000040410067981 */ /* 0x000f68000c1e1900 */
[----:B------:R-:W5:Y:S01]  /*0250*/  LDG.E R10, desc[UR4][R16.64+0x8] ;  /* 0x00000804100a7981 */ /* 0x000f62000c1e1900 */
[----:B--2---:R-:W-:Y:S01]  /*0260*/  I2FP.F32.S32 R11, UR21 ;  /* 0x00000015000b7c45 */ /* 0x004fe20008201400 */
[----:B------:R-:W-:Y:S01]  /*0270*/  BSSY.RECONVERGENT B0, `(.L_x_0) ;  /* 0x0000032000007945 */ /* 0x000fe20003800200 */
[----:B---3--:R-:W-:-:S02]  /*0280*/  I2FP.F32.S32 R3, UR8 ;  /* 0x0000000800037c45 */ /* 0x008fc40008201400 */
[----:B0-----:R-:W-:Y:S02]  /*0290*/  I2FP.F32.S32 R12, UR22 ;  /* 0x00000016000c7c45 */ /* 0x001fe40008201400 */
[----:B------:R-:W-:Y:S02]  /*02a0*/  I2FP.F32.S32 R13, UR10 ;  /* 0x0000000a000d7c45 */ /* 0x000fe40008201400 */
[----:B----4-:R-:W-:Y:S01]  /*02b0*/  I2FP.F32.S32 R14, UR12 ;  /* 0x0000000c000e7c45 */ /* 0x010fe20008201400 */
[C---:B-----5:R-:W-:Y:S01]  /*02c0*/  FFMA R11, R0.reuse, R11, RZ ;  /* 0x0000000b000b7223 */ /* 0x060fe200000000ff */
[----:B------:R-:W-:Y:S01]  /*02d0*/  FFMA R3, R0, R3, RZ ;  /* 0x0000000300037223 */ /* 0x000fe200000000ff */
[----:B------:R-:W-:Y:S02]  /*02e0*/  I2FP.F32.S32 R0, UR9 ;  /* 0x0000000900007c45 */ /* 0x000fe40008201400 */
[----:B------:R-:W-:Y:S01]  /*02f0*/  FFMA R11, R18, R12, R11 ;  /* 0x0000000c120b7223 */ /* 0x000fe2000000000b */
[----:B------:R-:W-:-:S02]  /*0300*/  I2FP.F32.S32 R12, UR23 ;  /* 0x00000017000c7c45 */ /* 0x000fc40008201400 */
[----:B------:R-:W-:Y:S01]  /*0310*/  FFMA R0, R18, R0, R3 ;  /* 0x0000000012007223 */ /* 0x000fe20000000003 */
[----:B------:R-:W-:Y:S02]  /*0320*/  I2FP.F32.S32 R3, UR11 ;  /* 0x0000000b00037c45 */ /* 0x000fe40008201400 */
[C---:B------:R-:W-:Y:S01]  /*0330*/  FFMA R12, R20.reuse, R12, R11 ;  /* 0x0000000c140c7223 */ /* 0x040fe2000000000b */
[----:B------:R-:W-:Y:S01]  /*0340*/  FFMA R0, R20, R13, R0 ;  /* 0x0000000d14007223 */ /* 0x000fe20000000000 */
[----:B------:R-:W-:Y:S02]  /*0350*/  I2FP.F32.S32 R13, UR13 ;  /* 0x0000000d000d7c45 */ /* 0x000fe40008201400 */
[C---:B------:R-:W-:Y:S01]  /*0360*/  FFMA R11, R7.reuse, R14, R12 ;  /* 0x0000000e070b7223 */ /* 0x040fe2000000000c */
[----:B------:R-:W-:Y:S01]  /*0370*/  I2FP.F32.S32 R12, UR16 ;  /* 0x00000010000c7c45 */ /* 0x000fe20008201400 */
[----:B------:R-:W-:Y:S01]  /*0380*/  FFMA R3, R7, R3, R0 ;  /* 0x0000000307037223 */ /* 0x000fe20000000000 */
[----:B------:R-:W-:Y:S01]  /*0390*/  I2FP.F32.S32 R14, UR14 ;  /* 0x0000000e000e7c45 */ /* 0x000fe20008201400 */
        /* <DEDUP_REMOVED lines=14> */
[----:B------:R-:W-:-:S02]  /*0480*/  FFMA R7, R6, R4, R7 ;  /* 0x0000000406077223 */ /* 0x000fc40000000007 */
[C---:B------:R-:W-:Y:S02]  /*0490*/  FFMA R3, R10.reuse, R8, R3 ;  /* 0x000000080a037223 */ /* 0x040fe40000000003 */
[----:B------:R-:W-:Y:S02]  /*04a0*/  FFMA R0, R10, R0, R7 ;  /* 0x000000000a007223 */ /* 0x000fe40000000007 */
[----:B------:R-:W-:-:S04]  /*04b0*/  FMUL R3, R3, R3 ;  /* 0x0000000303037220 */ /* 0x000fc80000400000 */
[----:B------:R-:W-:-:S04]  /*04c0*/  FFMA R0, R0, R0, R3 ;  /* 0x0000000000007223 */ /* 0x000fc80000000003 */
[----:B------:R0:W1:Y:S01]  /*04d0*/  MUFU.RSQ R3, R0 ;  /* 0x0000000000037308 */ /* 0x0000620000001400 */
[----:B------:R-:W-:-:S04]  /*04e0*/  IADD3 R4, PT, PT, R0, -0xd000000, RZ ;  /* 0xf300000000047810 */ /* 0x000fc80007ffe0ff */
[----:B------:R-:W-:-:S13]  /*04f0*/  ISETP.GT.U32.AND P0, PT, R4, 0x727fffff, PT ;  /* 0x727fffff0400780c */ /* 0x000fda0003f04070 */
[----:B01----:R-:W-:Y:S05]  /*0500*/  @!P0 BRA `(.L_x_1) ;  /* 0x0000000000108947 */ /* 0x003fea0003800000 */
[----:B------:R-:W-:-:S07]  /*0510*/  MOV R9, 0x530 ;  /* 0x0000053000097802 */ /* 0x000fce0000000f00 */
[----:B------:R-:W-:Y:S05]  /*0520*/  CALL.REL.NOINC `($__internal_0_$__cuda_sm20_sqrt_rn_f32_slowpath) ;  /* 0x0000000000347944 */ /* 0x000fea0003c00000 */
[----:B------:R-:W-:Y:S01]  /*0530*/  MOV R9, R3 ;  /* 0x0000000300097202 */ /* 0x000fe20000000f00 */
[----:B------:R-:W-:Y:S06]  /*0540*/  BRA `(.L_x_2) ;  /* 0x0000000000107947 */ /* 0x000fec0003800000 */
.L_x_1:
[----:B------:R-:W-:Y:S01]  /*0550*/  FMUL.FTZ R9, R0, R3 ;  /* 0x0000000300097220 */ /* 0x000fe20000410000 */
[----:B------:R-:W-:-:S03]  /*0560*/  FMUL.FTZ R3, R3, 0.5 ;  /* 0x3f00000003037820 */ /* 0x000fc60000410000 */
[----:B------:R-:W-:-:S04]  /*0570*/  FFMA R0, -R9, R9, R0 ;  /* 0x0000000909007223 */ /* 0x000fc80000000100 */
[----:B------:R-:W-:-:S07]  /*0580*/  FFMA R9, R0, R3, R9 ;  /* 0x0000000300097223 */ /* 0x000fce0000000009 */
.L_x_2:
[----:B------:R-:W-:Y:S05]  /*0590*/  BSYNC.RECONVERGENT B0 ;  /* 0x0000000000007941 */ /* 0x000fea0003800200 */
.L_x_0:
[----:B------:R-:W0:Y:S01]  /*05a0*/  LDC.64 R6, c[0x0][0x388] ;  /* 0x0000e200ff067b82 */ /* 0x000e220000000a00 */
[----:B------:R-:W1:Y:S02]  /*05b0*/  LDCU UR6, c[0x0][0x390] ;  /* 0x00007200ff0677ac */ /* 0x000e640008000800 */
[----:B-1----:R-:W-:-:S04]  /*05c0*/  IMAD R3, R5, UR6, R2 ;  /* 0x0000000605037c24 */ /* 0x002fc8000f8e0202 */
[----:B0-----:R-:W-:-:S05]  /*05d0*/  IMAD.WIDE.U32 R2, R3, 0x4, R6 ;  /* 0x0000000403027825 */ /* 0x001fca00078e0006 */
[----:B------:R-:W-:Y:S01]  /*05e0*/  STG.E desc[UR4][R2.64], R9 ;  /* 0x0000000902007986 */ /* 0x000fe2000c101904 */
[----:B------:R-:W-:Y:S05]  /*05f0*/  EXIT ;  /* 0x000000000000794d */ /* 0x000fea0003800000 */
        .weak           $__internal_0_$__cuda_sm20_sqrt_rn_f32_slowpath
        .type           $__internal_0_$__cuda_sm20_sqrt_rn_f32_slowpath,@function
        .size           $__internal_0_$__cuda_sm20_sqrt_rn_f32_slowpath,(.L_x_6 - $__internal_0_$__cuda_sm20_sqrt_rn_f32_slowpath)
$__internal_0_$__cuda_sm20_sqrt_rn_f32_slowpath:
[----:B------:R-:W-:-:S13]  /*0600*/  LOP3.LUT P0, RZ, R0, 0x7fffffff, RZ, 0xc0, !PT ;  /* 0x7fffffff00ff7812 */ /* 0x000fda000780c0ff */
[----:B------:R-:W-:Y:S01]  /*0610*/  @!P0 MOV R3, R0 ;  /* 0x0000000000038202 */ /* 0x000fe20000000f00 */
[----:B------:R-:W-:Y:S06]  /*0620*/  @!P0 BRA `(.L_x_3) ;  /* 0x0000000000408947 */ /* 0x000fec0003800000 */
[----:B------:R-:W-:-:S13]  /*0630*/  FSETP.GEU.FTZ.AND P0, PT, R0, RZ, PT ;  /* 0x000000ff0000720b */ /* 0x000fda0003f1e000 */
[----:B------:R-:W-:Y:S01]  /*0640*/  @!P0 MOV R3, 0x7fffffff ;  /* 0x7fffffff00038802 */ /* 0x000fe20000000f00 */
[----:B------:R-:W-:Y:S06]  /*0650*/  @!P0 BRA `(.L_x_3) ;  /* 0x0000000000348947 */ /* 0x000fec0003800000 */
[----:B------:R-:W-:-:S13]  /*0660*/  FSETP.GTU.FTZ.AND P0, PT, |R0|, +INF , PT ;  /* 0x7f8000000000780b */ /* 0x000fda0003f1c200 */
[----:B------:R-:W-:Y:S01]  /*0670*/  @P0 FADD.FTZ R3, R0, 1 ;  /* 0x3f80000000030421 */ /* 0x000fe20000010000 */
[----:B------:R-:W-:Y:S06]  /*0680*/  @P0 BRA `(.L_x_3) ;  /* 0x0000000000280947 */ /* 0x000fec0003800000 */
[----:B------:R-:W-:-:S13]  /*0690*/  FSETP.NEU.FTZ.AND P0, PT, |R0|, +INF , PT ;  /* 0x7f8000000000780b */ /* 0x000fda0003f1d200 */
[----:B------:R-:W-:-:S04]  /*06a0*/  @P0 FFMA R4, R0, 1.84467440737095516160e+19, RZ ;  /* 0x5f80000000040823 */ /* 0x000fc800000000ff */
[----:B------:R-:W0:Y:S02]  /*06b0*/  @P0 MUFU.RSQ R3, R4 ;  /* 0x0000000400030308 */ /* 0x000e240000001400 */
[----:B0-----:R-:W-:Y:S01]  /*06c0*/  @P0 FMUL.FTZ R7, R4, R3 ;  /* 0x0000000304070220 */ /* 0x001fe20000410000 */
[----:B------:R-:W-:Y:S01]  /*06d0*/  @P0 FMUL.FTZ R8, R3, 0.5 ;  /* 0x3f00000003080820 */ /* 0x000fe20000410000 */
[----:B------:R-:W-:Y:S02]  /*06e0*/  @!P0 MOV R3, R0 ;  /* 0x0000000000038202 */ /* 0x000fe40000000f00 */
[----:B------:R-:W-:-:S04]  /*06f0*/  @P0 FADD.FTZ R6, -R7, -RZ ;  /* 0x800000ff07060221 */ /* 0x000fc80000010100 */
[----:B------:R-:W-:-:S04]  /*0700*/  @P0 FFMA R6, R7, R6, R4 ;  /* 0x0000000607060223 */ /* 0x000fc80000000004 */
[----:B------:R-:W-:-:S04]  /*0710*/  @P0 FFMA R6, R6, R8, R7 ;  /* 0x0000000806060223 */ /* 0x000fc80000000007 */
[----:B------:R-:W-:-:S07]  /*0720*/  @P0 FMUL.FTZ R3, R6, 2.3283064365386962891e-10 ;  /* 0x2f80000006030820 */ /* 0x000fce0000410000 */
.L_x_3:
[----:B------:R-:W-:Y:S01]  /*0730*/  HFMA2 R7, -RZ, RZ, 0, 0 ;  /* 0x00000000ff077431 */ /* 0x000fe200000001ff */
[----:B------:R-:W-:-:S04]  /*0740*/  MOV R6, R9 ;  /* 0x0000000900067202 */ /* 0x000fc80000000f00 */
[----:B------:R-:W-:Y:S05]  /*0750*/  RET.REL.NODEC R6 `(_Z14sobel_edge_detPKfPfii) ;  /* 0xfffffff806287950 */ /* 0x000fea0003c3ffff */
.L_x_4:
[----:B------:R-:W-:-:S00]  /*0760*/  BRA `(.L_x_4) ;  /* 0xfffffffc00fc7947 */ /* 0x000fc0000383ffff */
[----:B------:R-:W-:-:S00]  /*0770*/  NOP ;  /* 0x0000000000007918 */ /* 0x000fc00000000000 */
        /* <DEDUP_REMOVED lines=8> */
.L_x_6:


//--------------------- .text._Z8init_matPfii     --------------------------
	.section	.text._Z8init_matPfii,"ax",@progbits
	.align	128
        .global         _Z8init_matPfii
        .type           _Z8init_matPfii,@function
        .size           _Z8init_matPfii,(.L_x_8 - _Z8init_matPfii)
        .other          _Z8init_matPfii,@"STO_CUDA_ENTRY STV_DEFAULT"
_Z8init_matPfii:
.text._Z8init_matPfii:
[----:B------:R-:W-:Y:S01]  /*0000*/  LDC R1, c[0x0][0x37c] ;  /* 0x0000df00ff017b82 */ /* 0x000fe20000000800 */
[----:B------:R-:W0:Y:S07]  /*0010*/  S2R R2, SR_TID.Y ;  /* 0x0000000000027919 */ /* 0x000e2e0000002200 */
[----:B------:R-:W1:Y:S01]  /*0020*/  LDC R0, c[0x0][0x360] ;  /* 0x0000d800ff007b82 */ /* 0x000e620000000800 */
[----:B------:R-:W2:Y:S01]  /*0030*/  LDCU.64 UR6, c[0x0][0x388] ;  /* 0x00007100ff0677ac */ /* 0x000ea20008000a00 */
[----:B------:R-:W1:Y:S06]  /*0040*/  S2R R3, SR_TID.X ;  /* 0x0000000000037919 */ /* 0x000e6c0000002100 */
[----:B------:R-:W0:Y:S08]  /*0050*/  S2UR UR5, SR_CTAID.Y ;  /* 0x00000000000579c3 */ /* 0x000e300000002600 */
[----:B------:R-:W0:Y:S08]  /*0060*/  LDC R5, c[0x0][0x364] ;  /* 0x0000d900ff057b82 */ /* 0x000e300000000800 */
[----:B------:R-:W1:Y:S01]  /*0070*/  S2UR UR4, SR_CTAID.X ;  /* 0x00000000000479c3 */ /* 0x000e620000002500 */
[----:B0-----:R-:W-:-:S05]  /*0080*/  IMAD R5, R5, UR5, R2 ;  /* 0x0000000505057c24 */ /* 0x001fca000f8e0202 */
[----:B--2---:R-:W-:Y:S01]  /*0090*/  ISETP.GE.AND P0, PT, R5, UR7, PT ;  /* 0x0000000705007c0c */ /* 0x004fe2000bf06270 */
[----:B-1----:R-:W-:-:S05]  /*00a0*/  IMAD R0, R0, UR4, R3 ;  /* 0x0000000400007c24 */ /* 0x002fca000f8e0203 */
[----:B------:R-:W-:-:S13]  /*00b0*/  ISETP.GE.OR P0, PT, R0, UR6, P0 ;  /* 0x0000000600007c0c */ /* 0x000fda0008706670 */
[----:B------:R-:W-:Y:S05]  /*00c0*/  @P0 EXIT ;  /* 0x000000000000094d */ /* 0x000fea0003800000 */
[--C-:B------:R-:W-:Y:S01]  /*00d0*/  SHF.R.S32.HI R7, RZ, 0x1f, R0.reuse ;  /* 0x0000001fff077819 */ /* 0x100fe20000011400 */
[----:B------:R-:W0:Y:S01]  /*00e0*/  LDC.64 R2, c[0x0][0x380] ;  /* 0x0000e000ff027b82 */ /* 0x000e220000000a00 */
[----:B------:R-:W-:Y:S01]  /*00f0*/  SHF.R.U32.HI R4, RZ, 0x5, R5 ;  /* 0x00000005ff047819 */ /* 0x000fe20000011605 */
[----:B------:R-:W1:Y:S01]  /*0100*/  LDCU.64 UR4, c[0x0][0x358] ;  /* 0x00006b00ff0477ac */ /* 0x000e620008000a00 */
[----:B------:R-:W-:Y:S01]  /*0110*/  LEA.HI R7, R7, R0, RZ, 0x5 ;  /* 0x0000000007077211 */ /* 0x000fe200078f28ff */
[----:B------:R-:W-:-:S03]  /*0120*/  IMAD R5, R5, UR6, R0 ;  /* 0x0000000605057c24 */ /* 0x000fc6000f8e0200 */
[----:B------:R-:W-:-:S04]  /*0130*/  LEA.HI R4, R7, R4, RZ, 0x1b ;  /* 0x0000000407047211 */ /* 0x000fc800078fd8ff */
[----:B------:R-:W-:-:S04]  /*0140*/  LOP3.LUT R4, R4, 0x1, RZ, 0xc0, !PT ;  /* 0x0000000104047812 */ /* 0x000fc800078ec0ff */
[----:B------:R-:W-:Y:S01]  /*0150*/  ISETP.NE.U32.AND P0, PT, R4, 0x1, PT ;  /* 0x000000010400780c */ /* 0x000fe20003f05070 */
[----:B------:R-:W-:-:S05]  /*0160*/  IMAD.MOV.U32 R4, RZ, RZ, 0x32 ;  /* 0x00000032ff047424 */ /* 0x000fca00078e00ff */
[----:B------:R-:W-:Y:S01]  /*0170*/  SEL R0, R4, 0xc8, !P0 ;  /* 0x000000c804007807 */ /* 0x000fe20004000000 */
[----:B0-----:R-:W-:-:S03]  /*0180*/  IMAD.WIDE R2, R5, 0x4, R2 ;  /* 0x0000000405027825 */ /* 0x001fc600078e0202 */
[----:B------:R-:W-:-:S05]  /*0190*/  I2FP.F32.U32 R5, R0 ;  /* 0x0000000000057245 */ /* 0x000fca0000201000 */
[----:B-1----:R-:W-:Y:S01]  /*01a0*/  STG.E desc[UR4][R2.64], R5 ;  /* 0x0000000502007986 */ /* 0x002fe2000c101904 */
[----:B------:R-:W-:Y:S05]  /*01b0*/  EXIT ;  /* 0x000000000000794d */ /* 0x000fea0003800000 */
.L_x_5:
        /* <DEDUP_REMOVED lines=12> */
.L_x_8:


//--------------------- .nv.shared.reserved.0     --------------------------
	.section	.nv.shared.reserved.0,"aw",@nobits
	.weak		__nv_reservedSMEM_offset_0_alias
	.size		__nv_reservedSMEM_offset_0_alias, 0, 64
	.other		__nv_reservedSMEM_offset_0_alias,@"STO_CUDA_RESERVED_SHARED STV_DEFAULT"
__nv_reservedSMEM_offset_0_alias:
	.zero		0
	.zero		64


//--------------------- .nv.constant0._Z14sobel_edge_detPKfPfii --------------------------
	.section	.nv.constant0._Z14sobel_edge_detPKfPfii,"a",@progbits
	.sectionflags	@""
	.align	4
.nv.constant0._Z14sobel_edge_detPKfPfii:
	.zero		920


//--------------------- .nv.constant0._Z8init_matPfii --------------------------
	.section	.nv.constant0._Z8init_matPfii,"a",@progbits
	.sectionflags	@""
	.align	4
.nv.constant0._Z8init_matPfii:
	.zero		912


//--------------------- SYMBOLS --------------------------

	.type		.nv.reservedSmem.offset0,@object
	.size		.nv.reservedSmem.offset0,0x4
